	.headerflags	@"EF_CUDA_TEXMODE_UNIFIED EF_CUDA_64BIT_ADDRESS EF_CUDA_ACCELERATORS EF_CUDA_SM90 EF_CUDA_VIRTUAL_SM(EF_CUDA_SM90)"
	.elftype	@"ET_EXEC"


//--------------------- .nv.info                  --------------------------
	.section	.nv.info,"",@"SHT_CUDA_INFO"
	.align	4


	//----- nvinfo : EIATTR_REGCOUNT
	.align		4
        /*0000*/ 	.byte	0x04, 0x2f
        /*0002*/ 	.short	(.L_3 - .L_2)
	.align		4
.L_2:
        /*0004*/ 	.word	index@(triton_poi_fused__native_batch_norm_legit_no_training_convolution_relu_0)
        /*0008*/ 	.word	0x0000001b


	//----- nvinfo : EIATTR_MIN_STACK_SIZE
	.align		4
.L_3:
        /*000c*/ 	.byte	0x04, 0x12
        /*000e*/ 	.short	(.L_5 - .L_4)
	.align		4
.L_4:
        /*0010*/ 	.word	index@(triton_poi_fused__native_batch_norm_legit_no_training_convolution_relu_0)
        /*0014*/ 	.word	0x00000000


	//----- nvinfo : EIATTR_FRAME_SIZE
	.align		4
.L_5:
        /*0018*/ 	.byte	0x04, 0x11
        /*001a*/ 	.short	(.L_7 - .L_6)
	.align		4
.L_6:
        /*001c*/ 	.word	index@(triton_poi_fused__native_batch_norm_legit_no_training_convolution_relu_0)
        /*0020*/ 	.word	0x00000000


	//----- nvinfo : EIATTR_MIN_STACK_SIZE
	.align		4
.L_7:
        /*0024*/ 	.byte	0x04, 0x12
        /*0026*/ 	.short	(.L_9 - .L_8)
	.align		4
.L_8:
        /*0028*/ 	.word	index@(triton_poi_fused__native_batch_norm_legit_no_training_convolution_relu_0)
        /*002c*/ 	.word	0x00000000
.L_9:


//--------------------- .nv.info.triton_poi_fused__native_batch_norm_legit_no_training_convolution_relu_0 --------------------------
	.section	.nv.info.triton_poi_fused__native_batch_norm_legit_no_training_convolution_relu_0,"",@"SHT_CUDA_INFO"
	.sectionflags	@""
	.align	4


	//----- nvinfo : EIATTR_CUDA_API_VERSION
	.align		4
        /*0000*/ 	.byte	0x04, 0x37
        /*0002*/ 	.short	(.L_11 - .L_10)
.L_10:
        /*0004*/ 	.word	0x0000007c


	//----- nvinfo : EIATTR_KPARAM_INFO
	.align		4
.L_11:
        /*0008*/ 	.byte	0x04, 0x17
        /*000a*/ 	.short	(.L_13 - .L_12)
.L_12:
        /*000c*/ 	.word	0x00000000
        /*0010*/ 	.short	0x0007
        /*0012*/ 	.short	0x0038
        /*0014*/ 	.byte	0x00, 0xf0, 0x11, 0x00


	//----- nvinfo : EIATTR_KPARAM_INFO
	.align		4
.L_13:
        /*0018*/ 	.byte	0x04, 0x17
        /*001a*/ 	.short	(.L_15 - .L_14)
.L_14:
        /*001c*/ 	.word	0x00000000
        /*0020*/ 	.short	0x0006
        /*0022*/ 	.short	0x0030
        /*0024*/ 	.byte	0x00, 0xf4, 0x21, 0x00


	//----- nvinfo : EIATTR_KPARAM_INFO
	.align		4
.L_15:
        /*0028*/ 	.byte	0x04, 0x17
        /*002a*/ 	.short	(.L_17 - .L_16)
.L_16:
        /*002c*/ 	.word	0x00000000
        /*0030*/ 	.short	0x0005
        /*0032*/ 	.short	0x0028
        /*0034*/ 	.byte	0x00, 0xf4, 0x21, 0x00


	//----- nvinfo : EIATTR_KPARAM_INFO
	.align		4
.L_17:
        /*0038*/ 	.byte	0x04, 0x17
        /*003a*/ 	.short	(.L_19 - .L_18)
.L_18:
        /*003c*/ 	.word	0x00000000
        /*0040*/ 	.short	0x0004
        /*0042*/ 	.short	0x0020
        /*0044*/ 	.byte	0x00, 0xf4, 0x21, 0x00


	//----- nvinfo : EIATTR_KPARAM_INFO
	.align		4
.L_19:
        /*0048*/ 	.byte	0x04, 0x17
        /*004a*/ 	.short	(.L_21 - .L_20)
.L_20:
        /*004c*/ 	.word	0x00000000
        /*0050*/ 	.short	0x0003
        /*0052*/ 	.short	0x0018
        /*0054*/ 	.byte	0x00, 0xf4, 0x21, 0x00


	//----- nvinfo : EIATTR_KPARAM_INFO
	.align		4
.L_21:
        /*0058*/ 	.byte	0x04, 0x17
        /*005a*/ 	.short	(.L_23 - .L_22)
.L_22:
        /*005c*/ 	.word	0x00000000
        /*0060*/ 	.short	0x0002
        /*0062*/ 	.short	0x0010
        /*0064*/ 	.byte	0x00, 0xf4, 0x21, 0x00


	//----- nvinfo : EIATTR_KPARAM_INFO
	.align		4
.L_23:
        /*0068*/ 	.byte	0x04, 0x17
        /*006a*/ 	.short	(.L_25 - .L_24)
.L_24:
        /*006c*/ 	.word	0x00000000
        /*0070*/ 	.short	0x0001
        /*0072*/ 	.short	0x0008
        /*0074*/ 	.byte	0x00, 0xf4, 0x21, 0x00


	//----- nvinfo : EIATTR_KPARAM_INFO
	.align		4
.L_25:
        /*0078*/ 	.byte	0x04, 0x17
        /*007a*/ 	.short	(.L_27 - .L_26)
.L_26:
        /*007c*/ 	.word	0x00000000
        /*0080*/ 	.short	0x0000
        /*0082*/ 	.short	0x0000
        /*0084*/ 	.byte	0x00, 0xf4, 0x21, 0x00


	//----- nvinfo : EIATTR_SPARSE_MMA_MASK
	.align		4
.L_27:
        /*0088*/ 	.byte	0x03, 0x50
        /*008a*/ 	.short	0x0000


	//----- nvinfo : EIATTR_MAXREG_COUNT
	.align		4
        /*008c*/ 	.byte	0x03, 0x1b
        /*008e*/ 	.short	0x00ff


	//----- nvinfo : EIATTR_EXIT_INSTR_OFFSETS
	.align		4
        /*0090*/ 	.byte	0x04, 0x1c
        /*0092*/ 	.short	(.L_29 - .L_28)


	//   ....[0]....
.L_28:
        /*0094*/ 	.word	0x00000520


	//   ....[1]....
        /*0098*/ 	.word	0x00000540


	//----- nvinfo : EIATTR_REQNTID
	.align		4
.L_29:
        /*009c*/ 	.byte	0x04, 0x10
        /*009e*/ 	.short	(.L_31 - .L_30)
.L_30:
        /*00a0*/ 	.word	0x00000020
        /*00a4*/ 	.word	0x00000001
        /*00a8*/ 	.word	0x00000001


	//----- nvinfo : EIATTR_CBANK_PARAM_SIZE
	.align		4
.L_31:
        /*00ac*/ 	.byte	0x03, 0x19
        /*00ae*/ 	.short	0x003c


	//----- nvinfo : EIATTR_PARAM_CBANK
	.align		4
        /*00b0*/ 	.byte	0x04, 0x0a
        /*00b2*/ 	.short	(.L_33 - .L_32)
	.align		4
.L_32:
        /*00b4*/ 	.word	index@(.nv.constant0.triton_poi_fused__native_batch_norm_legit_no_training_convolution_relu_0)
        /*00b8*/ 	.short	0x0210
        /*00ba*/ 	.short	0x003c


	//----- nvinfo : EIATTR_SW_WAR
	.align		4
.L_33:
        /*00bc*/ 	.byte	0x04, 0x36
        /*00be*/ 	.short	(.L_35 - .L_34)
.L_34:
        /*00c0*/ 	.word	0x00000008
.L_35:


//--------------------- .nv.callgraph             --------------------------
	.section	.nv.callgraph,"",@"SHT_CUDA_CALLGRAPH"
	.align	4
	.sectionentsize	8
	.align		4
        /*0000*/ 	.word	0x00000000
	.align		4
        /*0004*/ 	.word	0xffffffff
	.align		4
        /*0008*/ 	.word	0x00000000
	.align		4
        /*000c*/ 	.word	0xfffffffe
	.align		4
        /*0010*/ 	.word	0x00000000
	.align		4
        /*0014*/ 	.word	0xfffffffd
	.align		4
        /*0018*/ 	.word	0x00000000
	.align		4
        /*001c*/ 	.word	0xfffffffc


//--------------------- .nv.constant4             --------------------------
	.section	.nv.constant4,"a",@progbits
	.align	8
	.align		8
.nv.constant4:
        /*0000*/ 	.dword	_$_str
	.align		8
        /*0008*/ 	.dword	_$_str_$_2


//--------------------- .text.triton_poi_fused__native_batch_norm_legit_no_training_convolution_relu_0 --------------------------
	.section	.text.triton_poi_fused__native_batch_norm_legit_no_training_convolution_relu_0,"ax",@progbits
	.align	128
        .global         triton_poi_fused__native_batch_norm_legit_no_training_convolution_relu_0
        .type           triton_poi_fused__native_batch_norm_legit_no_training_convolution_relu_0,@function
        .size           triton_poi_fused__native_batch_norm_legit_no_training_convolution_relu_0,(.L_x_1 - triton_poi_fused__native_batch_norm_legit_no_training_convolution_relu_0)
        .other          triton_poi_fused__native_batch_norm_legit_no_training_convolution_relu_0,@"STO_CUDA_ENTRY STV_DEFAULT"
triton_poi_fused__native_batch_norm_legit_no_training_convolution_relu_0:
.text.triton_poi_fused__native_batch_norm_legit_no_training_convolution_relu_0:
[----:B------:R-:W0:Y:S01]  /*0000*/  LDC R1, c[0x0][0x28] ;  /* 0x00000a00ff017b82 */ /* 0x000e220000000800 */
[----:B------:R-:W1:Y:S01]  /*0010*/  S2R R0, SR_TID.X ;  /* 0x0000000000007919 */ /* 0x000e620000002100 */
[----:B------:R-:W-:Y:S01]  /*0020*/  CS2R R20, SRZ ;  /* 0x0000000000147805 */ /* 0x000fe2000001ff00 */
[----:B------:R-:W-:Y:S01]  /*0030*/  IMAD.MOV.U32 R22, RZ, RZ, RZ ;  /* 0x000000ffff167224 */ /* 0x000fe200078e00ff */
[----:B------:R-:W-:Y:S01]  /*0040*/  ULDC.64 UR4, c[0x0][0x208] ;  /* 0x0000820000047ab9 */ /* 0x000fe20000000a00 */
[----:B------:R-:W2:Y:S03]  /*0050*/  S2R R3, SR_CTAID.X ;  /* 0x0000000000037919 */ /* 0x000ea60000002500 */
[----:B------:R-:W3:Y:S08]  /*0060*/  LDC.64 R6, c[0x0][0x218] ;  /* 0x00008600ff067b82 */ /* 0x000ef00000000a00 */
[----:B------:R-:W4:Y:S08]  /*0070*/  LDC.64 R8, c[0x0][0x210] ;  /* 0x00008400ff087b82 */ /* 0x000f300000000a00 */
[----:B------:R-:W5:Y:S08]  /*0080*/  LDC.64 R10, c[0x0][0x220] ;  /* 0x00008800ff0a7b82 */ /* 0x000f700000000a00 */
[----:B------:R-:W3:Y:S01]  /*0090*/  LDC.64 R12, c[0x0][0x230] ;  /* 0x00008c00ff0c7b82 */ /* 0x000ee20000000a00 */
[----:B-1----:R-:W-:-:S02]  /*00a0*/  SHF.L.U32 R0, R0, 0x1, RZ ;  /* 0x0000000100007819 */ /* 0x002fc400000006ff */
[----:B--2---:R-:W-:-:S05]  /*00b0*/  SHF.R.S32.HI R5, RZ, 0x19, R3 ;  /* 0x00000019ff057819 */ /* 0x004fca0000011403 */
[----:B------:R-:W1:Y:S01]  /*00c0*/  LDC.64 R14, c[0x0][0x238] ;  /* 0x00008e00ff0e7b82 */ /* 0x000e620000000a00 */
[----:B------:R-:W-:Y:S02]  /*00d0*/  LOP3.LUT R0, R0, 0x3e, RZ, 0xc0, !PT ;  /* 0x0000003e00007812 */ /* 0x000fe400078ec0ff */
[----:B------:R-:W-:Y:S02]  /*00e0*/  SGXT R5, R5, 0x1 ;  /* 0x000000010505781a */ /* 0x000fe40000000200 */
[----:B------:R-:W-:-:S03]  /*00f0*/  LEA R0, R3, R0, 0x6 ;  /* 0x0000000003007211 */ /* 0x000fc600078e30ff */
[----:B------:R-:W2:Y:S01]  /*0100*/  LDC.64 R2, c[0x0][0x228] ;  /* 0x00008a00ff027b82 */ /* 0x000ea20000000a00 */
[----:B------:R-:W-:Y:S02]  /*0110*/  LEA.HI R5, R5, R0, RZ, 0x2 ;  /* 0x0000000005057211 */ /* 0x000fe400078f10ff */
[----:B------:R-:W-:Y:S02]  /*0120*/  ISETP.GE.AND P0, PT, R0, 0x40, PT ;  /* 0x000000400000780c */ /* 0x000fe40003f06270 */
[----:B------:R-:W-:-:S04]  /*0130*/  SHF.R.S32.HI R5, RZ, 0x2, R5 ;  /* 0x00000002ff057819 */ /* 0x000fc80000011405 */
[----:B------:R-:W-:-:S04]  /*0140*/  LEA.HI R4, R5, R5, RZ, 0x2 ;  /* 0x0000000505047211 */ /* 0x000fc800078f10ff */
[----:B------:R-:W-:-:S04]  /*0150*/  LOP3.LUT R4, R4, 0xfffffffc, RZ, 0xc0, !PT ;  /* 0xfffffffc04047812 */ /* 0x000fc800078ec0ff */
[----:B------:R-:W-:-:S05]  /*0160*/  IADD3 R17, R5, -R4, RZ ;  /* 0x8000000405117210 */ /* 0x000fca0007ffe0ff */
[----:B--2---:R-:W-:-:S05]  /*0170*/  IMAD.WIDE R2, R17, 0x4, R2 ;  /* 0x0000000411027825 */ /* 0x004fca00078e0202 */
[----:B------:R-:W2:Y:S04]  /*0180*/  @!P0 LDG.E.EL R20, desc[UR4][R2.64] ;  /* 0x0000000402148981 */ /* 0x000ea8000c2e1900 */
[----:B------:R4:W2:Y:S01]  /*0190*/  @!P0 LDG.E.EL R22, desc[UR4][R2.64] ;  /* 0x0000000402168981 */ /* 0x0008a2000c2e1900 */
[----:B------:R-:W-:Y:S01]  /*01a0*/  HFMA2.MMA R16, -RZ, RZ, 0, 0 ;  /* 0x00000000ff107435 */ /* 0x000fe200000001ff */
[----:B------:R-:W-:Y:S02]  /*01b0*/  CS2R R18, SRZ ;  /* 0x0000000000127805 */ /* 0x000fe4000001ff00 */
[----:B------:R-:W-:Y:S01]  /*01c0*/  CS2R R4, SRZ ;  /* 0x0000000000047805 */ /* 0x000fe2000001ff00 */
[----:B---3--:R-:W-:-:S05]  /*01d0*/  IMAD.WIDE R6, R17, 0x4, R6 ;  /* 0x0000000411067825 */ /* 0x008fca00078e0206 */
[----:B------:R-:W3:Y:S01]  /*01e0*/  @!P0 LDG.E.EL R19, desc[UR4][R6.64] ;  /* 0x0000000406138981 */ /* 0x000ee2000c2e1900 */
[----:B----4-:R-:W-:-:S03]  /*01f0*/  IMAD.WIDE R2, R0, 0x4, R8 ;  /* 0x0000000400027825 */ /* 0x010fc600078e0208 */
[----:B------:R4:W3:Y:S01]  /*0200*/  @!P0 LDG.E.EL R16, desc[UR4][R6.64] ;  /* 0x0000000406108981 */ /* 0x0008e2000c2e1900 */
[----:B-----5:R-:W-:-:S03]  /*0210*/  IMAD.WIDE R8, R17, 0x4, R10 ;  /* 0x0000000411087825 */ /* 0x020fc600078e020a */
[----:B------:R-:W3:Y:S01]  /*0220*/  @!P0 LDG.E.64 R4, desc[UR4][R2.64] ;  /* 0x0000000402048981 */ /* 0x000ee2000c1e1b00 */
[C---:B0-----:R-:W-:Y:S01]  /*0230*/  IMAD.WIDE R10, R17.reuse, 0x4, R12 ;  /* 0x00000004110a7825 */ /* 0x041fe200078e020c */
[----:B------:R-:W-:Y:S02]  /*0240*/  MOV R24, RZ ;  /* 0x000000ff00187202 */ /* 0x000fe40000000f00 */
[----:B------:R-:W5:Y:S01]  /*0250*/  @!P0 LDG.E.EL R21, desc[UR4][R8.64] ;  /* 0x0000000408158981 */ /* 0x000f62000c2e1900 */
[----:B-1----:R-:W-:Y:S01]  /*0260*/  IMAD.WIDE R12, R17, 0x4, R14 ;  /* 0x00000004110c7825 */ /* 0x002fe200078e020e */
[----:B------:R-:W-:Y:S01]  /*0270*/  CS2R R14, SRZ ;  /* 0x00000000000e7805 */ /* 0x000fe2000001ff00 */
[----:B----4-:R-:W0:Y:S01]  /*0280*/  LDC.64 R6, c[0x0][0x240] ;  /* 0x00009000ff067b82 */ /* 0x010e220000000a00 */
[----:B------:R-:W4:Y:S01]  /*0290*/  @!P0 LDG.E.EL R18, desc[UR4][R8.64] ;  /* 0x0000000408128981 */ /* 0x000f22000c2e1900 */
[----:B------:R-:W-:-:S03]  /*02a0*/  IMAD.MOV.U32 R17, RZ, RZ, RZ ;  /* 0x000000ffff117224 */ /* 0x000fc600078e00ff */
[----:B------:R-:W3:Y:S04]  /*02b0*/  @!P0 LDG.E.EL R14, desc[UR4][R10.64] ;  /* 0x000000040a0e8981 */ /* 0x000ee8000c2e1900 */
[----:B------:R1:W3:Y:S04]  /*02c0*/  @!P0 LDG.E.EL R15, desc[UR4][R10.64] ;  /* 0x000000040a0f8981 */ /* 0x0002e8000c2e1900 */
[----:B------:R-:W3:Y:S04]  /*02d0*/  @!P0 LDG.E.EL R17, desc[UR4][R12.64] ;  /* 0x000000040c118981 */ /* 0x000ee8000c2e1900 */
[----:B------:R3:W3:Y:S01]  /*02e0*/  @!P0 LDG.E.EL R24, desc[UR4][R12.64] ;  /* 0x000000040c188981 */ /* 0x0006e2000c2e1900 */
[----:B-1----:R-:W-:Y:S01]  /*02f0*/  HFMA2.MMA R10, -RZ, RZ, 1.625, 0 ;  /* 0x3e800000ff0a7435 */ /* 0x002fe200000001ff */
[----:B--2---:R-:W-:Y:S01]  /*0300*/  FADD R20, R20, 9.9999997473787516356e-06 ;  /* 0x3727c5ac14147421 */ /* 0x004fe20000000000 */
[----:B------:R-:W-:-:S03]  /*0310*/  FADD R22, R22, 9.9999997473787516356e-06 ;  /* 0x3727c5ac16167421 */ /* 0x000fc60000000000 */
[----:B------:R-:W1:Y:S08]  /*0320*/  MUFU.SQRT R8, R20 ;  /* 0x0000001400087308 */ /* 0x000e700000002000 */
[----:B------:R-:W2:Y:S01]  /*0330*/  MUFU.SQRT R9, R22 ;  /* 0x0000001600097308 */ /* 0x000ea20000002000 */
[C---:B-1----:R-:W-:Y:S02]  /*0340*/  FSETP.GT.AND P1, PT, R8.reuse, 8.50705917302346158658e+37, PT ;  /* 0x7e8000000800780b */ /* 0x042fe40003f24000 */
[----:B------:R-:W-:-:S02]  /*0350*/  FSETP.GEU.AND P3, PT, R8, 1.175494350822287508e-38, PT ;  /* 0x008000000800780b */ /* 0x000fc40003f6e000 */
[C---:B--2---:R-:W-:Y:S02]  /*0360*/  FSETP.GT.AND P2, PT, R9.reuse, 8.50705917302346158658e+37, PT ;  /* 0x7e8000000900780b */ /* 0x044fe40003f44000 */
[----:B------:R-:W-:-:S07]  /*0370*/  FSETP.GEU.AND P4, PT, R9, 1.175494350822287508e-38, PT ;  /* 0x008000000900780b */ /* 0x000fce0003f8e000 */
[----:B------:R-:W-:-:S04]  /*0380*/  @P1 FMUL R8, R8, 0.25 ;  /* 0x3e80000008081820 */ /* 0x000fc80000400000 */
[----:B------:R-:W-:Y:S01]  /*0390*/  @!P3 FMUL R8, R8, 16777216 ;  /* 0x4b8000000808b820 */ /* 0x000fe20000400000 */
[----:B------:R-:W-:-:S04]  /*03a0*/  @P2 FMUL R9, R9, 0.25 ;  /* 0x3e80000009092820 */ /* 0x000fc80000400000 */
[----:B------:R-:W-:Y:S01]  /*03b0*/  @!P4 FMUL R9, R9, 16777216 ;  /* 0x4b8000000909c820 */ /* 0x000fe20000400000 */
[----:B------:R-:W1:Y:S01]  /*03c0*/  MUFU.RCP R8, R8 ;  /* 0x0000000800087308 */ /* 0x000e620000001000 */
[----:B------:R-:W-:-:S07]  /*03d0*/  FSEL R11, R10, 1, P1 ;  /* 0x3f8000000a0b7808 */ /* 0x000fce0000800000 */
[----:B------:R-:W2:Y:S01]  /*03e0*/  MUFU.RCP R9, R9 ;  /* 0x0000000900097308 */ /* 0x000ea20000001000 */
[----:B------:R-:W-:Y:S01]  /*03f0*/  FSEL R10, R10, 1, P2 ;  /* 0x3f8000000a0a7808 */ /* 0x000fe20001000000 */
[----:B------:R-:W-:Y:S01]  /*0400*/  @!P3 FMUL R11, R11, 16777216 ;  /* 0x4b8000000b0bb820 */ /* 0x000fe20000400000 */
[----:B---3--:R-:W-:Y:S01]  /*0410*/  FADD R12, R19, R4 ;  /* 0x00000004130c7221 */ /* 0x008fe20000000000 */
[----:B------:R-:W-:Y:S02]  /*0420*/  FADD R13, R16, R5 ;  /* 0x00000005100d7221 */ /* 0x000fe40000000000 */
[----:B------:R-:W-:Y:S01]  /*0430*/  @!P4 FMUL R10, R10, 16777216 ;  /* 0x4b8000000a0ac820 */ /* 0x000fe20000400000 */
[----:B-1----:R-:W-:Y:S01]  /*0440*/  FMUL R8, R8, R11 ;  /* 0x0000000b08087220 */ /* 0x002fe20000400000 */
[----:B-----5:R-:W-:Y:S01]  /*0450*/  FADD R21, R12, -R21 ;  /* 0x800000150c157221 */ /* 0x020fe20000000000 */
[----:B----4-:R-:W-:Y:S01]  /*0460*/  FADD R18, R13, -R18 ;  /* 0x800000120d127221 */ /* 0x010fe20000000000 */
[----:B--2---:R-:W-:-:S02]  /*0470*/  FMUL R5, R9, R10 ;  /* 0x0000000a09057220 */ /* 0x004fc40000400000 */
[----:B------:R-:W-:Y:S02]  /*0480*/  FMUL R8, R21, R8 ;  /* 0x0000000815087220 */ /* 0x000fe40000400000 */
[----:B------:R-:W-:Y:S02]  /*0490*/  FMUL R5, R18, R5 ;  /* 0x0000000512057220 */ /* 0x000fe40000400000 */
[----:B------:R-:W-:Y:S02]  /*04a0*/  FFMA R8, R8, R14, R17 ;  /* 0x0000000e08087223 */ /* 0x000fe40000000011 */
[----:B------:R-:W-:Y:S01]  /*04b0*/  FFMA R15, R5, R15, R24 ;  /* 0x0000000f050f7223 */ /* 0x000fe20000000018 */
[----:B------:R0:W-:Y:S02]  /*04c0*/  @!P0 STG.E.64 desc[UR4][R2.64], R12 ;  /* 0x0000000c02008986 */ /* 0x0001e4000c101b04 */
[----:B------:R-:W-:Y:S02]  /*04d0*/  FSETP.GEU.AND P1, PT, R8, RZ, PT ;  /* 0x000000ff0800720b */ /* 0x000fe40003f2e000 */
[----:B------:R-:W-:Y:S01]  /*04e0*/  FSETP.GEU.AND P2, PT, R15, RZ, PT ;  /* 0x000000ff0f00720b */ /* 0x000fe20003f4e000 */
[----:B0-----:R-:W-:Y:S01]  /*04f0*/  IMAD.WIDE R4, R0, 0x4, R6 ;  /* 0x0000000400047825 */ /* 0x001fe200078e0206 */
[----:B------:R-:W-:-:S02]  /*0500*/  FSEL R8, R8, RZ, P1 ;  /* 0x000000ff08087208 */ /* 0x000fc40000800000 */
[----:B------:R-:W-:Y:S01]  /*0510*/  FSEL R9, R15, RZ, P2 ;  /* 0x000000ff0f097208 */ /* 0x000fe20001000000 */
[----:B------:R-:W-:Y:S08]  /*0520*/  @P0 EXIT ;  /* 0x000000000000094d */ /* 0x000ff00003800000 */
[----:B------:R-:W-:Y:S01]  /*0530*/  STG.E.64 desc[UR4][R4.64], R8 ;  /* 0x0000000804007986 */ /* 0x000fe2000c101b04 */
[----:B------:R-:W-:Y:S05]  /*0540*/  EXIT ;  /* 0x000000000000794d */ /* 0x000fea0003800000 */
.L_x_0:
[----:B------:R-:W-:-:S00]  /*0550*/  BRA `(.L_x_0) ;  /* 0xfffffffc00fc7947 */ /* 0x000fc0000383ffff */
[----:B------:R-:W-:-:S00]  /*0560*/  NOP ;  /* 0x0000000000007918 */ /* 0x000fc00000000000 */
        /* <DEDUP_REMOVED lines=9> */
.L_x_1:


//--------------------- .nv.global.init           --------------------------
	.section	.nv.global.init,"aw",@progbits
.nv.global.init:
	.type		_$_str,@object
	.size		_$_str,(_$_str_$_2 - _$_str)
_$_str:
        /*0000*/ 	.byte	0x5f, 0x5f, 0x43, 0x55, 0x44, 0x41, 0x5f, 0x46, 0x54, 0x5a, 0x00
	.type		_$_str_$_2,@object
	.size		_$_str_$_2,(.L_1 - _$_str_$_2)
_$_str_$_2:
        /*000b*/ 	.byte	0x5f, 0x5f, 0x43, 0x55, 0x44, 0x41, 0x5f, 0x50, 0x52, 0x45, 0x43, 0x5f, 0x53, 0x51, 0x52, 0x54
        /*001b*/ 	.byte	0x00
.L_1:


//--------------------- .nv.constant0.triton_poi_fused__native_batch_norm_legit_no_training_convolution_relu_0 --------------------------
	.section	.nv.constant0.triton_poi_fused__native_batch_norm_legit_no_training_convolution_relu_0,"a",@progbits
	.sectionflags	@""
	.align	4
.nv.constant0.triton_poi_fused__native_batch_norm_legit_no_training_convolution_relu_0:
	.zero		588
